	.headerflags	@"EF_CUDA_TEXMODE_UNIFIED EF_CUDA_64BIT_ADDRESS EF_CUDA_ACCELERATORS EF_CUDA_SM90 EF_CUDA_VIRTUAL_SM(EF_CUDA_SM90)"
	.elftype	@"ET_EXEC"


//--------------------- .nv.info                  --------------------------
	.section	.nv.info,"",@"SHT_CUDA_INFO"
	.align	4


	//----- nvinfo : EIATTR_REGCOUNT
	.align		4
        /*0000*/ 	.byte	0x04, 0x2f
        /*0002*/ 	.short	(.L_1 - .L_0)
	.align		4
.L_0:
        /*0004*/ 	.word	index@(triton_poi_fused_convolution_45)
        /*0008*/ 	.word	0x00000020


	//----- nvinfo : EIATTR_MIN_STACK_SIZE
	.align		4
.L_1:
        /*000c*/ 	.byte	0x04, 0x12
        /*000e*/ 	.short	(.L_3 - .L_2)
	.align		4
.L_2:
        /*0010*/ 	.word	index@(triton_poi_fused_convolution_45)
        /*0014*/ 	.word	0x00000000


	//----- nvinfo : EIATTR_FRAME_SIZE
	.align		4
.L_3:
        /*0018*/ 	.byte	0x04, 0x11
        /*001a*/ 	.short	(.L_5 - .L_4)
	.align		4
.L_4:
        /*001c*/ 	.word	index@(triton_poi_fused_convolution_45)
        /*0020*/ 	.word	0x00000000


	//----- nvinfo : EIATTR_MIN_STACK_SIZE
	.align		4
.L_5:
        /*0024*/ 	.byte	0x04, 0x12
        /*0026*/ 	.short	(.L_7 - .L_6)
	.align		4
.L_6:
        /*0028*/ 	.word	index@(triton_poi_fused_convolution_45)
        /*002c*/ 	.word	0x00000000
.L_7:


//--------------------- .nv.info.triton_poi_fused_convolution_45 --------------------------
	.section	.nv.info.triton_poi_fused_convolution_45,"",@"SHT_CUDA_INFO"
	.sectionflags	@""
	.align	4


	//----- nvinfo : EIATTR_CUDA_API_VERSION
	.align		4
        /*0000*/ 	.byte	0x04, 0x37
        /*0002*/ 	.short	(.L_9 - .L_8)
.L_8:
        /*0004*/ 	.word	0x0000007c


	//----- nvinfo : EIATTR_KPARAM_INFO
	.align		4
.L_9:
        /*0008*/ 	.byte	0x04, 0x17
        /*000a*/ 	.short	(.L_11 - .L_10)
.L_10:
        /*000c*/ 	.word	0x00000000
        /*0010*/ 	.short	0x0002
        /*0012*/ 	.short	0x0010
        /*0014*/ 	.byte	0x00, 0xf0, 0x11, 0x00


	//----- nvinfo : EIATTR_KPARAM_INFO
	.align		4
.L_11:
        /*0018*/ 	.byte	0x04, 0x17
        /*001a*/ 	.short	(.L_13 - .L_12)
.L_12:
        /*001c*/ 	.word	0x00000000
        /*0020*/ 	.short	0x0001
        /*0022*/ 	.short	0x0008
        /*0024*/ 	.byte	0x00, 0xf4, 0x21, 0x00


	//----- nvinfo : EIATTR_KPARAM_INFO
	.align		4
.L_13:
        /*0028*/ 	.byte	0x04, 0x17
        /*002a*/ 	.short	(.L_15 - .L_14)
.L_14:
        /*002c*/ 	.word	0x00000000
        /*0030*/ 	.short	0x0000
        /*0032*/ 	.short	0x0000
        /*0034*/ 	.byte	0x00, 0xf4, 0x21, 0x00


	//----- nvinfo : EIATTR_SPARSE_MMA_MASK
	.align		4
.L_15:
        /*0038*/ 	.byte	0x03, 0x50
        /*003a*/ 	.short	0x0000


	//----- nvinfo : EIATTR_MAXREG_COUNT
	.align		4
        /*003c*/ 	.byte	0x03, 0x1b
        /*003e*/ 	.short	0x00ff


	//----- nvinfo : EIATTR_EXIT_INSTR_OFFSETS
	.align		4
        /*0040*/ 	.byte	0x04, 0x1c
        /*0042*/ 	.short	(.L_17 - .L_16)


	//   ....[0]....
.L_16:
        /*0044*/ 	.word	0x00000670


	//   ....[1]....
        /*0048*/ 	.word	0x00000690


	//----- nvinfo : EIATTR_REQNTID
	.align		4
.L_17:
        /*004c*/ 	.byte	0x04, 0x10
        /*004e*/ 	.short	(.L_19 - .L_18)
.L_18:
        /*0050*/ 	.word	0x00000080
        /*0054*/ 	.word	0x00000001
        /*0058*/ 	.word	0x00000001


	//----- nvinfo : EIATTR_CBANK_PARAM_SIZE
	.align		4
.L_19:
        /*005c*/ 	.byte	0x03, 0x19
        /*005e*/ 	.short	0x0014


	//----- nvinfo : EIATTR_PARAM_CBANK
	.align		4
        /*0060*/ 	.byte	0x04, 0x0a
        /*0062*/ 	.short	(.L_21 - .L_20)
	.align		4
.L_20:
        /*0064*/ 	.word	index@(.nv.constant0.triton_poi_fused_convolution_45)
        /*0068*/ 	.short	0x0210
        /*006a*/ 	.short	0x0014


	//----- nvinfo : EIATTR_SW_WAR
	.align		4
.L_21:
        /*006c*/ 	.byte	0x04, 0x36
        /*006e*/ 	.short	(.L_23 - .L_22)
.L_22:
        /*0070*/ 	.word	0x00000008
.L_23:


//--------------------- .nv.callgraph             --------------------------
	.section	.nv.callgraph,"",@"SHT_CUDA_CALLGRAPH"
	.align	4
	.sectionentsize	8
	.align		4
        /*0000*/ 	.word	0x00000000
	.align		4
        /*0004*/ 	.word	0xffffffff
	.align		4
        /*0008*/ 	.word	0x00000000
	.align		4
        /*000c*/ 	.word	0xfffffffe
	.align		4
        /*0010*/ 	.word	0x00000000
	.align		4
        /*0014*/ 	.word	0xfffffffd
	.align		4
        /*0018*/ 	.word	0x00000000
	.align		4
        /*001c*/ 	.word	0xfffffffc


//--------------------- .text.triton_poi_fused_convolution_45 --------------------------
	.section	.text.triton_poi_fused_convolution_45,"ax",@progbits
	.align	128
        .global         triton_poi_fused_convolution_45
        .type           triton_poi_fused_convolution_45,@function
        .size           triton_poi_fused_convolution_45,(.L_x_1 - triton_poi_fused_convolution_45)
        .other          triton_poi_fused_convolution_45,@"STO_CUDA_ENTRY STV_DEFAULT"
triton_poi_fused_convolution_45:
.text.triton_poi_fused_convolution_45:
[----:B------:R-:W0:Y:S02]  /*0000*/  LDC R1, c[0x0][0x28] ;  /* 0x00000a00ff017b82 */ /* 0x000e240000000800 */
[----:B------:R-:W1:Y:S01]  /*0010*/  S2R R0, SR_TID.X ;  /* 0x0000000000007919 */ /* 0x000e620000002100 */
[----:B------:R-:W2:Y:S01]  /*0020*/  LDC.64 R16, c[0x0][0x218] ;  /* 0x00008600ff107b82 */ /* 0x000ea20000000a00 */
[----:B------:R-:W-:Y:S01]  /*0030*/  CS2R R20, SRZ ;  /* 0x0000000000147805 */ /* 0x000fe2000001ff00 */
[----:B------:R-:W-:Y:S01]  /*0040*/  ULDC.64 UR4, c[0x0][0x208] ;  /* 0x0000820000047ab9 */ /* 0x000fe20000000a00 */
[----:B------:R-:W3:Y:S01]  /*0050*/  S2R R29, SR_CTAID.X ;  /* 0x00000000001d7919 */ /* 0x000ee20000002500 */
[----:B-1----:R-:W-:-:S05]  /*0060*/  IMAD.SHL.U32 R0, R0, 0x4, RZ ;  /* 0x0000000400007824 */ /* 0x002fca00078e00ff */
[----:B------:R-:W-:-:S05]  /*0070*/  LOP3.LUT R0, R0, 0x1fc, RZ, 0xc0, !PT ;  /* 0x000001fc00007812 */ /* 0x000fca00078ec0ff */
[----:B---3--:R-:W-:-:S04]  /*0080*/  IMAD R29, R29, 0x400, R0 ;  /* 0x000004001d1d7824 */ /* 0x008fc800078e0200 */
[C---:B------:R-:W-:Y:S01]  /*0090*/  VIADD R0, R29.reuse, 0x1 ;  /* 0x000000011d007836 */ /* 0x040fe20000000000 */
[C---:B------:R-:W-:Y:S01]  /*00a0*/  ISETP.GE.AND P0, PT, R29.reuse, 0x5b200, PT ;  /* 0x0005b2001d00780c */ /* 0x040fe20003f06270 */
[----:B------:R-:W-:-:S04]  /*00b0*/  IMAD.HI R3, R29, 0x59e60383, RZ ;  /* 0x59e603831d037827 */ /* 0x000fc800078e02ff */
[----:B------:R-:W-:Y:S01]  /*00c0*/  VIADD R2, R29, 0x200 ;  /* 0x000002001d027836 */ /* 0x000fe20000000000 */
[----:B------:R-:W-:Y:S01]  /*00d0*/  SHF.R.U32.HI R4, RZ, 0x1f, R3 ;  /* 0x0000001fff047819 */ /* 0x000fe20000011603 */
[----:B------:R-:W-:-:S03]  /*00e0*/  IMAD.HI R5, R0, 0x59e60383, RZ ;  /* 0x59e6038300057827 */ /* 0x000fc600078e02ff */
[C---:B------:R-:W-:Y:S01]  /*00f0*/  ISETP.GE.AND P1, PT, R2.reuse, 0x5b200, PT ;  /* 0x0005b2000200780c */ /* 0x040fe20003f26270 */
[----:B------:R-:W-:Y:S01]  /*0100*/  IMAD.HI R7, R2, 0x59e60383, RZ ;  /* 0x59e6038302077827 */ /* 0x000fe200078e02ff */
[----:B------:R-:W-:Y:S02]  /*0110*/  SHF.R.U32.HI R6, RZ, 0x1f, R5 ;  /* 0x0000001fff067819 */ /* 0x000fe40000011605 */
[----:B------:R-:W-:Y:S01]  /*0120*/  LEA.HI.SX32 R0, R3, R4, 0x18 ;  /* 0x0000000403007211 */ /* 0x000fe200078fc2ff */
[C---:B------:R-:W-:Y:S01]  /*0130*/  VIADD R2, R29.reuse, 0x2 ;  /* 0x000000021d027836 */ /* 0x040fe20000000000 */
[----:B------:R-:W-:Y:S01]  /*0140*/  SHF.R.U32.HI R10, RZ, 0x1f, R7 ;  /* 0x0000001fff0a7819 */ /* 0x000fe20000011607 */
[----:B------:R-:W-:Y:S01]  /*0150*/  VIADD R4, R29, 0x3 ;  /* 0x000000031d047836 */ /* 0x000fe20000000000 */
[----:B------:R-:W-:Y:S01]  /*0160*/  LEA.HI.SX32 R3, R5, R6, 0x18 ;  /* 0x0000000605037211 */ /* 0x000fe200078fc2ff */
[----:B------:R-:W-:Y:S01]  /*0170*/  IMAD.HI R8, R2, 0x59e60383, RZ ;  /* 0x59e6038302087827 */ /* 0x000fe200078e02ff */
[----:B------:R-:W-:-:S02]  /*0180*/  LEA.HI.SX32 R2, R7, R10, 0x18 ;  /* 0x0000000a07027211 */ /* 0x000fc400078fc2ff */
[----:B------:R-:W-:Y:S01]  /*0190*/  LEA.HI R12, R0, R0, RZ, 0x7 ;  /* 0x00000000000c7211 */ /* 0x000fe200078f38ff */
[----:B------:R-:W-:Y:S01]  /*01a0*/  VIADD R5, R29, 0x201 ;  /* 0x000002011d057836 */ /* 0x000fe20000000000 */
[----:B------:R-:W-:Y:S01]  /*01b0*/  SHF.R.U32.HI R9, RZ, 0x1f, R8 ;  /* 0x0000001fff097819 */ /* 0x000fe20000011608 */
[----:B------:R-:W-:-:S03]  /*01c0*/  IMAD.HI R10, R4, 0x59e60383, RZ ;  /* 0x59e60383040a7827 */ /* 0x000fc600078e02ff */
[----:B------:R-:W-:Y:S01]  /*01d0*/  LEA.HI.SX32 R4, R8, R9, 0x18 ;  /* 0x0000000908047211 */ /* 0x000fe200078fc2ff */
[----:B------:R-:W-:Y:S02]  /*01e0*/  VIADD R7, R29, 0x203 ;  /* 0x000002031d077836 */ /* 0x000fe40000000000 */
[----:B------:R-:W-:Y:S01]  /*01f0*/  IMAD.HI R11, R5, 0x59e60383, RZ ;  /* 0x59e60383050b7827 */ /* 0x000fe200078e02ff */
[----:B------:R-:W-:-:S03]  /*0200*/  SHF.R.U32.HI R5, RZ, 0x1f, R10 ;  /* 0x0000001fff057819 */ /* 0x000fc6000001160a */
[----:B------:R-:W-:Y:S01]  /*0210*/  VIADD R6, R29, 0x202 ;  /* 0x000002021d067836 */ /* 0x000fe20000000000 */
[----:B------:R-:W-:Y:S01]  /*0220*/  SHF.R.U32.HI R8, RZ, 0x1f, R11 ;  /* 0x0000001fff087819 */ /* 0x000fe2000001160b */
[----:B------:R-:W-:Y:S01]  /*0230*/  IMAD.HI R7, R7, 0x59e60383, RZ ;  /* 0x59e6038307077827 */ /* 0x000fe200078e02ff */
[----:B------:R-:W-:Y:S02]  /*0240*/  LEA.HI.SX32 R5, R10, R5, 0x18 ;  /* 0x000000050a057211 */ /* 0x000fe400078fc2ff */
[----:B------:R-:W-:Y:S01]  /*0250*/  LEA.HI.SX32 R8, R11, R8, 0x18 ;  /* 0x000000080b087211 */ /* 0x000fe200078fc2ff */
[----:B------:R-:W-:Y:S01]  /*0260*/  IMAD.HI R6, R6, 0x59e60383, RZ ;  /* 0x59e6038306067827 */ /* 0x000fe200078e02ff */
[----:B------:R-:W-:Y:S02]  /*0270*/  SHF.R.U32.HI R10, RZ, 0x1f, R7 ;  /* 0x0000001fff0a7819 */ /* 0x000fe40000011607 */
[----:B------:R-:W-:Y:S02]  /*0280*/  LOP3.LUT R11, R12, 0xffffff80, RZ, 0xc0, !PT ;  /* 0xffffff800c0b7812 */ /* 0x000fe400078ec0ff */
[----:B------:R-:W-:-:S02]  /*0290*/  SHF.R.U32.HI R9, RZ, 0x1f, R6 ;  /* 0x0000001fff097819 */ /* 0x000fc40000011606 */
[----:B------:R-:W-:Y:S02]  /*02a0*/  LEA.HI.SX32 R10, R7, R10, 0x18 ;  /* 0x0000000a070a7211 */ /* 0x000fe400078fc2ff */
[----:B------:R-:W-:Y:S02]  /*02b0*/  LEA.HI.SX32 R9, R6, R9, 0x18 ;  /* 0x0000000906097211 */ /* 0x000fe400078fc2ff */
[----:B------:R-:W-:Y:S02]  /*02c0*/  IADD3 R7, R0, -R11, RZ ;  /* 0x8000000b00077210 */ /* 0x000fe40007ffe0ff */
[----:B------:R-:W-:Y:S02]  /*02d0*/  LEA.HI R0, R3, R3, RZ, 0x7 ;  /* 0x0000000303007211 */ /* 0x000fe400078f38ff */
[----:B------:R-:W-:Y:S02]  /*02e0*/  LEA.HI R6, R4, R4, RZ, 0x7 ;  /* 0x0000000404067211 */ /* 0x000fe400078f38ff */
[----:B------:R-:W-:-:S02]  /*02f0*/  LEA.HI R11, R5, R5, RZ, 0x7 ;  /* 0x00000005050b7211 */ /* 0x000fc400078f38ff */
[----:B------:R-:W-:Y:S02]  /*0300*/  LOP3.LUT R0, R0, 0xffffff80, RZ, 0xc0, !PT ;  /* 0xffffff8000007812 */ /* 0x000fe400078ec0ff */
[----:B------:R-:W-:Y:S02]  /*0310*/  LOP3.LUT R27, R6, 0xffffff80, RZ, 0xc0, !PT ;  /* 0xffffff80061b7812 */ /* 0x000fe400078ec0ff */
[----:B------:R-:W-:Y:S01]  /*0320*/  LOP3.LUT R6, R11, 0xffffff80, RZ, 0xc0, !PT ;  /* 0xffffff800b067812 */ /* 0x000fe200078ec0ff */
[----:B------:R-:W-:Y:S01]  /*0330*/  IMAD.IADD R25, R3, 0x1, -R0 ;  /* 0x0000000103197824 */ /* 0x000fe200078e0a00 */
[----:B------:R-:W-:Y:S01]  /*0340*/  LEA.HI R12, R2, R2, RZ, 0x7 ;  /* 0x00000002020c7211 */ /* 0x000fe200078f38ff */
[----:B------:R-:W-:Y:S01]  /*0350*/  IMAD.IADD R27, R4, 0x1, -R27 ;  /* 0x00000001041b7824 */ /* 0x000fe200078e0a1b */
[----:B------:R-:W-:Y:S01]  /*0360*/  LEA.HI R0, R8, R8, RZ, 0x7 ;  /* 0x0000000808007211 */ /* 0x000fe200078f38ff */
[----:B------:R-:W-:Y:S01]  /*0370*/  IMAD.IADD R3, R5, 0x1, -R6 ;  /* 0x0000000105037824 */ /* 0x000fe200078e0a06 */
[----:B------:R-:W-:Y:S01]  /*0380*/  LOP3.LUT R13, R12, 0xffffff80, RZ, 0xc0, !PT ;  /* 0xffffff800c0d7812 */ /* 0x000fe200078ec0ff */
[----:B------:R-:W1:Y:S01]  /*0390*/  LDC.64 R4, c[0x0][0x210] ;  /* 0x00008400ff047b82 */ /* 0x000e620000000a00 */
[----:B------:R-:W-:-:S03]  /*03a0*/  LEA.HI R6, R10, R10, RZ, 0x7 ;  /* 0x0000000a0a067211 */ /* 0x000fc600078f38ff */
[----:B------:R-:W-:Y:S01]  /*03b0*/  IMAD.IADD R11, R2, 0x1, -R13 ;  /* 0x00000001020b7824 */ /* 0x000fe200078e0a0d */
[----:B------:R-:W-:Y:S02]  /*03c0*/  LEA.HI R2, R9, R9, RZ, 0x7 ;  /* 0x0000000909027211 */ /* 0x000fe400078f38ff */
[----:B------:R-:W-:Y:S01]  /*03d0*/  LOP3.LUT R19, R6, 0xffffff80, RZ, 0xc0, !PT ;  /* 0xffffff8006137812 */ /* 0x000fe200078ec0ff */
[----:B--2---:R-:W-:Y:S01]  /*03e0*/  IMAD.WIDE R6, R7, 0x4, R16 ;  /* 0x0000000407067825 */ /* 0x004fe200078e0210 */
[----:B------:R-:W-:Y:S02]  /*03f0*/  LOP3.LUT R2, R2, 0xffffff80, RZ, 0xc0, !PT ;  /* 0xffffff8002027812 */ /* 0x000fe400078ec0ff */
[----:B------:R-:W-:Y:S01]  /*0400*/  LOP3.LUT R13, R0, 0xffffff80, RZ, 0xc0, !PT ;  /* 0xffffff80000d7812 */ /* 0x000fe200078ec0ff */
[----:B------:R-:W-:Y:S01]  /*0410*/  IMAD.MOV.U32 R0, RZ, RZ, RZ ;  /* 0x000000ffff007224 */ /* 0x000fe200078e00ff */
[----:B------:R-:W-:Y:S01]  /*0420*/  IADD3 R15, R9, -R2, RZ ;  /* 0x80000002090f7210 */ /* 0x000fe20007ffe0ff */
[----:B------:R2:W3:Y:S01]  /*0430*/  @!P0 LDG.E.EL R21, desc[UR4][R6.64] ;  /* 0x0000000406158981 */ /* 0x0004e2000c2e1900 */
[----:B------:R-:W-:Y:S01]  /*0440*/  IMAD.IADD R9, R10, 0x1, -R19 ;  /* 0x000000010a097824 */ /* 0x000fe200078e0a13 */
[----:B------:R-:W-:-:S02]  /*0450*/  CS2R R22, SRZ ;  /* 0x0000000000167805 */ /* 0x000fc4000001ff00 */
[----:B------:R-:W-:Y:S01]  /*0460*/  CS2R R18, SRZ ;  /* 0x0000000000127805 */ /* 0x000fe2000001ff00 */
[----:B------:R-:W-:-:S04]  /*0470*/  IMAD.WIDE R24, R25, 0x4, R16 ;  /* 0x0000000419187825 */ /* 0x000fc800078e0210 */
[----:B------:R-:W-:Y:S01]  /*0480*/  IMAD.WIDE R26, R27, 0x4, R16 ;  /* 0x000000041b1a7825 */ /* 0x000fe200078e0210 */
[----:B------:R-:W4:Y:S01]  /*0490*/  @!P0 LDG.E.EL R0, desc[UR4][R24.64] ;  /* 0x0000000418008981 */ /* 0x000f22000c2e1900 */
[----:B--2---:R-:W-:Y:S02]  /*04a0*/  CS2R R6, SRZ ;  /* 0x0000000000067805 */ /* 0x004fe4000001ff00 */
[----:B-1----:R-:W-:Y:S01]  /*04b0*/  IMAD.WIDE R28, R29, 0x4, R4 ;  /* 0x000000041d1c7825 */ /* 0x002fe200078e0204 */
[----:B------:R-:W-:Y:S01]  /*04c0*/  CS2R R4, SRZ ;  /* 0x0000000000047805 */ /* 0x000fe2000001ff00 */
[----:B------:R-:W2:Y:S02]  /*04d0*/  @!P0 LDG.E.EL R23, desc[UR4][R26.64] ;  /* 0x000000041a178981 */ /* 0x000ea4000c2e1900 */
[----:B------:R-:W-:-:S03]  /*04e0*/  IMAD.WIDE R2, R3, 0x4, R16 ;  /* 0x0000000403027825 */ /* 0x000fc600078e0210 */
[----:B------:R-:W3:Y:S01]  /*04f0*/  @!P0 LDG.E.128 R4, desc[UR4][R28.64] ;  /* 0x000000041c048981 */ /* 0x000ee2000c1e1d00 */
[----:B------:R-:W-:Y:S02]  /*0500*/  IMAD.IADD R13, R8, 0x1, -R13 ;  /* 0x00000001080d7824 */ /* 0x000fe400078e0a0d */
[--C-:B------:R-:W-:Y:S01]  /*0510*/  IMAD.WIDE R10, R11, 0x4, R16.reuse ;  /* 0x000000040b0a7825 */ /* 0x100fe200078e0210 */
[----:B------:R-:W5:Y:S03]  /*0520*/  @!P0 LDG.E.EL R22, desc[UR4][R2.64] ;  /* 0x0000000402168981 */ /* 0x000f66000c2e1900 */
[--C-:B------:R-:W-:Y:S01]  /*0530*/  IMAD.WIDE R12, R13, 0x4, R16.reuse ;  /* 0x000000040d0c7825 */ /* 0x100fe200078e0210 */
[----:B------:R1:W5:Y:S03]  /*0540*/  @!P1 LDG.E.EL R19, desc[UR4][R10.64] ;  /* 0x000000040a139981 */ /* 0x000366000c2e1900 */
[--C-:B------:R-:W-:Y:S01]  /*0550*/  IMAD.WIDE R14, R15, 0x4, R16.reuse ;  /* 0x000000040f0e7825 */ /* 0x100fe200078e0210 */
[----:B------:R-:W5:Y:S03]  /*0560*/  @!P1 LDG.E.EL R18, desc[UR4][R12.64] ;  /* 0x000000040c129981 */ /* 0x000f66000c2e1900 */
[----:B------:R-:W-:Y:S01]  /*0570*/  IMAD.WIDE R16, R9, 0x4, R16 ;  /* 0x0000000409107825 */ /* 0x000fe200078e0210 */
[----:B------:R-:W-:-:S02]  /*0580*/  CS2R R8, SRZ ;  /* 0x0000000000087805 */ /* 0x000fc4000001ff00 */
[----:B-1----:R-:W-:Y:S01]  /*0590*/  CS2R R10, SRZ ;  /* 0x00000000000a7805 */ /* 0x002fe2000001ff00 */
[----:B------:R-:W-:Y:S01]  /*05a0*/  IMAD.MOV.U32 R25, RZ, RZ, RZ ;  /* 0x000000ffff197224 */ /* 0x000fe200078e00ff */
[----:B------:R-:W5:Y:S04]  /*05b0*/  @!P1 LDG.E.EL R20, desc[UR4][R16.64] ;  /* 0x0000000410149981 */ /* 0x000f68000c2e1900 */
[----:B------:R-:W5:Y:S04]  /*05c0*/  @!P1 LDG.E.128 R8, desc[UR4][R28.64+0x800] ;  /* 0x000800041c089981 */ /* 0x000f68000c1e1d00 */
[----:B------:R-:W5:Y:S01]  /*05d0*/  @!P1 LDG.E.EL R25, desc[UR4][R14.64] ;  /* 0x000000040e199981 */ /* 0x000f62000c2e1900 */
[----:B---3--:R-:W-:Y:S01]  /*05e0*/  FADD R4, R21, R4 ;  /* 0x0000000415047221 */ /* 0x008fe20000000000 */
[----:B----4-:R-:W-:Y:S01]  /*05f0*/  FADD R5, R0, R5 ;  /* 0x0000000500057221 */ /* 0x010fe20000000000 */
[----:B--2---:R-:W-:Y:S01]  /*0600*/  FADD R6, R23, R6 ;  /* 0x0000000617067221 */ /* 0x004fe20000000000 */
[----:B-----5:R-:W-:-:S05]  /*0610*/  FADD R7, R22, R7 ;  /* 0x0000000716077221 */ /* 0x020fca0000000000 */
[----:B------:R1:W-:Y:S01]  /*0620*/  @!P0 STG.E.128 desc[UR4][R28.64], R4 ;  /* 0x000000041c008986 */ /* 0x0003e2000c101d04 */
[----:B------:R-:W-:Y:S01]  /*0630*/  FADD R8, R19, R8 ;  /* 0x0000000813087221 */ /* 0x000fe20000000000 */
[----:B------:R-:W-:Y:S01]  /*0640*/  FADD R9, R18, R9 ;  /* 0x0000000912097221 */ /* 0x000fe20000000000 */
[----:B------:R-:W-:Y:S01]  /*0650*/  FADD R11, R20, R11 ;  /* 0x0000000b140b7221 */ /* 0x000fe20000000000 */
[----:B------:R-:W-:Y:S01]  /*0660*/  FADD R10, R25, R10 ;  /* 0x0000000a190a7221 */ /* 0x000fe20000000000 */
[----:B-1----:R-:W-:Y:S06]  /*0670*/  @P1 EXIT ;  /* 0x000000000000194d */ /* 0x002fec0003800000 */
[----:B------:R-:W-:Y:S01]  /*0680*/  STG.E.128 desc[UR4][R28.64+0x800], R8 ;  /* 0x000800081c007986 */ /* 0x000fe2000c101d04 */
[----:B------:R-:W-:Y:S05]  /*0690*/  EXIT ;  /* 0x000000000000794d */ /* 0x000fea0003800000 */
.L_x_0:
[----:B------:R-:W-:-:S00]  /*06a0*/  BRA `(.L_x_0) ;  /* 0xfffffffc00fc7947 */ /* 0x000fc0000383ffff */
[----:B------:R-:W-:-:S00]  /*06b0*/  NOP ;  /* 0x0000000000007918 */ /* 0x000fc00000000000 */
        /* <DEDUP_REMOVED lines=12> */
.L_x_1:


//--------------------- .nv.constant0.triton_poi_fused_convolution_45 --------------------------
	.section	.nv.constant0.triton_poi_fused_convolution_45,"a",@progbits
	.sectionflags	@""
	.align	4
.nv.constant0.triton_poi_fused_convolution_45:
	.zero		548
